//
// Generated by NVIDIA NVVM Compiler
//
// Compiler Build ID: CL-36424714
// Cuda compilation tools, release 13.0, V13.0.88
// Based on NVVM 20.0.0
//

.version 9.0
.target sm_100
.address_size 64

	// .globl	_Z22const_test_gpu_literalPjj
.const .align 4 .u32 const_data_01 = 1431655765;
.const .align 4 .u32 const_data_02 = 2004318071;
.const .align 4 .u32 const_data_03 = 858993459;
.const .align 4 .u32 const_data_04 = 286331153;
.global .align 4 .u32 data_01 = 1431655765;
.global .align 4 .u32 data_02 = 2004318071;
.global .align 4 .u32 data_03 = 858993459;
.global .align 4 .u32 data_04 = 286331153;

.visible .entry _Z22const_test_gpu_literalPjj(
	.param .u64 .ptr .align 1 _Z22const_test_gpu_literalPjj_param_0,
	.param .u32 _Z22const_test_gpu_literalPjj_param_1
)
{
	.reg .pred 	%p<2>;
	.reg .b32 	%r<7>;
	.reg .b64 	%rd<5>;

	ld.param.u64 	%rd1, [_Z22const_test_gpu_literalPjj_param_0];
	ld.param.u32 	%r2, [_Z22const_test_gpu_literalPjj_param_1];
	mov.u32 	%r3, %ctaid.x;
	mov.u32 	%r4, %ntid.x;
	mov.u32 	%r5, %tid.x;
	mad.lo.s32 	%r1, %r3, %r4, %r5;
	setp.ge.u32 	%p1, %r1, %r2;
	@%p1 bra 	$L__BB0_2;
	cvta.to.global.u64 	%rd2, %rd1;
	mul.wide.u32 	%rd3, %r1, 4;
	add.s64 	%rd4, %rd2, %rd3;
	mov.b32 	%r6, 858993459;
	st.global.u32 	[%rd4], %r6;
$L__BB0_2:
	ret;

}
	// .globl	_Z20const_test_gpu_constPjj
.visible .entry _Z20const_test_gpu_constPjj(
	.param .u64 .ptr .align 1 _Z20const_test_gpu_constPjj_param_0,
	.param .u32 _Z20const_test_gpu_constPjj_param_1
)
{
	.reg .pred 	%p<2>;
	.reg .b32 	%r<7>;
	.reg .b64 	%rd<5>;

	ld.param.u64 	%rd1, [_Z20const_test_gpu_constPjj_param_0];
	ld.param.u32 	%r2, [_Z20const_test_gpu_constPjj_param_1];
	mov.u32 	%r3, %ctaid.x;
	mov.u32 	%r4, %ntid.x;
	mov.u32 	%r5, %tid.x;
	mad.lo.s32 	%r1, %r3, %r4, %r5;
	setp.ge.u32 	%p1, %r1, %r2;
	@%p1 bra 	$L__BB1_2;
	cvta.to.global.u64 	%rd2, %rd1;
	mul.wide.u32 	%rd3, %r1, 4;
	add.s64 	%rd4, %rd2, %rd3;
	mov.b32 	%r6, 858993459;
	st.global.u32 	[%rd4], %r6;
$L__BB1_2:
	ret;

}
	// .globl	_Z19const_test_gpu_gmemPjj
.visible .entry _Z19const_test_gpu_gmemPjj(
	.param .u64 .ptr .align 1 _Z19const_test_gpu_gmemPjj_param_0,
	.param .u32 _Z19const_test_gpu_gmemPjj_param_1
)
{
	.reg .pred 	%p<3>;
	.reg .b32 	%r<144>;
	.reg .b64 	%rd<5>;

	ld.param.u64 	%rd1, [_Z19const_test_gpu_gmemPjj_param_0];
	ld.param.u32 	%r10, [_Z19const_test_gpu_gmemPjj_param_1];
	mov.u32 	%r11, %ctaid.x;
	mov.u32 	%r12, %ntid.x;
	mov.u32 	%r13, %tid.x;
	mad.lo.s32 	%r1, %r11, %r12, %r13;
	setp.ge.u32 	%p1, %r1, %r10;
	@%p1 bra 	$L__BB2_4;
	ld.global.u32 	%r2, [data_01];
	ld.global.u32 	%r3, [data_02];
	ld.global.u32 	%r4, [data_03];
	mov.b32 	%r142, 0;
	ld.global.u32 	%r5, [data_04];
	mov.u32 	%r143, %r2;
$L__BB2_2:
	xor.b32  	%r15, %r2, %r143;
	or.b32  	%r16, %r15, %r3;
	and.b32  	%r17, %r16, %r4;
	or.b32  	%r18, %r17, %r5;
	xor.b32  	%r19, %r2, %r18;
	or.b32  	%r20, %r19, %r3;
	and.b32  	%r21, %r20, %r4;
	or.b32  	%r22, %r21, %r5;
	xor.b32  	%r23, %r2, %r22;
	or.b32  	%r24, %r23, %r3;
	and.b32  	%r25, %r24, %r4;
	or.b32  	%r26, %r25, %r5;
	xor.b32  	%r27, %r2, %r26;
	or.b32  	%r28, %r27, %r3;
	and.b32  	%r29, %r28, %r4;
	or.b32  	%r30, %r29, %r5;
	xor.b32  	%r31, %r2, %r30;
	or.b32  	%r32, %r31, %r3;
	and.b32  	%r33, %r32, %r4;
	or.b32  	%r34, %r33, %r5;
	xor.b32  	%r35, %r2, %r34;
	or.b32  	%r36, %r35, %r3;
	and.b32  	%r37, %r36, %r4;
	or.b32  	%r38, %r37, %r5;
	xor.b32  	%r39, %r2, %r38;
	or.b32  	%r40, %r39, %r3;
	and.b32  	%r41, %r40, %r4;
	or.b32  	%r42, %r41, %r5;
	xor.b32  	%r43, %r2, %r42;
	or.b32  	%r44, %r43, %r3;
	and.b32  	%r45, %r44, %r4;
	or.b32  	%r46, %r45, %r5;
	xor.b32  	%r47, %r2, %r46;
	or.b32  	%r48, %r47, %r3;
	and.b32  	%r49, %r48, %r4;
	or.b32  	%r50, %r49, %r5;
	xor.b32  	%r51, %r2, %r50;
	or.b32  	%r52, %r51, %r3;
	and.b32  	%r53, %r52, %r4;
	or.b32  	%r54, %r53, %r5;
	xor.b32  	%r55, %r2, %r54;
	or.b32  	%r56, %r55, %r3;
	and.b32  	%r57, %r56, %r4;
	or.b32  	%r58, %r57, %r5;
	xor.b32  	%r59, %r2, %r58;
	or.b32  	%r60, %r59, %r3;
	and.b32  	%r61, %r60, %r4;
	or.b32  	%r62, %r61, %r5;
	xor.b32  	%r63, %r2, %r62;
	or.b32  	%r64, %r63, %r3;
	and.b32  	%r65, %r64, %r4;
	or.b32  	%r66, %r65, %r5;
	xor.b32  	%r67, %r2, %r66;
	or.b32  	%r68, %r67, %r3;
	and.b32  	%r69, %r68, %r4;
	or.b32  	%r70, %r69, %r5;
	xor.b32  	%r71, %r2, %r70;
	or.b32  	%r72, %r71, %r3;
	and.b32  	%r73, %r72, %r4;
	or.b32  	%r74, %r73, %r5;
	xor.b32  	%r75, %r2, %r74;
	or.b32  	%r76, %r75, %r3;
	and.b32  	%r77, %r76, %r4;
	or.b32  	%r78, %r77, %r5;
	xor.b32  	%r79, %r2, %r78;
	or.b32  	%r80, %r79, %r3;
	and.b32  	%r81, %r80, %r4;
	or.b32  	%r82, %r81, %r5;
	xor.b32  	%r83, %r2, %r82;
	or.b32  	%r84, %r83, %r3;
	and.b32  	%r85, %r84, %r4;
	or.b32  	%r86, %r85, %r5;
	xor.b32  	%r87, %r2, %r86;
	or.b32  	%r88, %r87, %r3;
	and.b32  	%r89, %r88, %r4;
	or.b32  	%r90, %r89, %r5;
	xor.b32  	%r91, %r2, %r90;
	or.b32  	%r92, %r91, %r3;
	and.b32  	%r93, %r92, %r4;
	or.b32  	%r94, %r93, %r5;
	xor.b32  	%r95, %r2, %r94;
	or.b32  	%r96, %r95, %r3;
	and.b32  	%r97, %r96, %r4;
	or.b32  	%r98, %r97, %r5;
	xor.b32  	%r99, %r2, %r98;
	or.b32  	%r100, %r99, %r3;
	and.b32  	%r101, %r100, %r4;
	or.b32  	%r102, %r101, %r5;
	xor.b32  	%r103, %r2, %r102;
	or.b32  	%r104, %r103, %r3;
	and.b32  	%r105, %r104, %r4;
	or.b32  	%r106, %r105, %r5;
	xor.b32  	%r107, %r2, %r106;
	or.b32  	%r108, %r107, %r3;
	and.b32  	%r109, %r108, %r4;
	or.b32  	%r110, %r109, %r5;
	xor.b32  	%r111, %r2, %r110;
	or.b32  	%r112, %r111, %r3;
	and.b32  	%r113, %r112, %r4;
	or.b32  	%r114, %r113, %r5;
	xor.b32  	%r115, %r2, %r114;
	or.b32  	%r116, %r115, %r3;
	and.b32  	%r117, %r116, %r4;
	or.b32  	%r118, %r117, %r5;
	xor.b32  	%r119, %r2, %r118;
	or.b32  	%r120, %r119, %r3;
	and.b32  	%r121, %r120, %r4;
	or.b32  	%r122, %r121, %r5;
	xor.b32  	%r123, %r2, %r122;
	or.b32  	%r124, %r123, %r3;
	and.b32  	%r125, %r124, %r4;
	or.b32  	%r126, %r125, %r5;
	xor.b32  	%r127, %r2, %r126;
	or.b32  	%r128, %r127, %r3;
	and.b32  	%r129, %r128, %r4;
	or.b32  	%r130, %r129, %r5;
	xor.b32  	%r131, %r2, %r130;
	or.b32  	%r132, %r131, %r3;
	and.b32  	%r133, %r132, %r4;
	or.b32  	%r134, %r133, %r5;
	xor.b32  	%r135, %r2, %r134;
	or.b32  	%r136, %r135, %r3;
	and.b32  	%r137, %r136, %r4;
	or.b32  	%r138, %r137, %r5;
	xor.b32  	%r139, %r2, %r138;
	or.b32  	%r140, %r139, %r3;
	and.b32  	%r141, %r140, %r4;
	or.b32  	%r143, %r141, %r5;
	add.s32 	%r142, %r142, 32;
	setp.ne.s32 	%p2, %r142, 65536;
	@%p2 bra 	$L__BB2_2;
	cvta.to.global.u64 	%rd2, %rd1;
	mul.wide.u32 	%rd3, %r1, 4;
	add.s64 	%rd4, %rd2, %rd3;
	st.global.u32 	[%rd4], %r143;
$L__BB2_4:
	ret;

}


// ===== COMPILED SASS (sm_100) =====

	.target	sm_100

	.elftype	@"ET_EXEC"


//--------------------- .note.nv.tkinfo           --------------------------
	.section	.note.nv.tkinfo,"",@"SHT_NOTE"
	.sectionflags	@"SHF_NOTE_NV_TKINFO"
	.tkinfo
        /*0018*/ 	.word	0x00000002
        /*0030*/ 	.string	""
        /*0030*/ 	.string	"ptxas"
        /*0030*/ 	.string	"Cuda compilation tools, release 13.0, V13.0.88"
        /*0030*/ 	.string	"Build cuda_13.0.r13.0/compiler.36424714_0"
        /*0030*/ 	.string	"-arch sm_100 -m 64 "



//--------------------- .note.nv.cuinfo           --------------------------
	.section	.note.nv.cuinfo,"",@"SHT_NOTE"
	.sectionflags	@"SHF_NOTE_NV_CUINFO"
        /*0018*/ 	.short	0x0002
        /*001a*/ 	.short	0x0064
        /*001c*/ 	.short	0x0082
	.zero		2


//--------------------- .nv.info                  --------------------------
	.section	.nv.info,"",@"SHT_CUDA_INFO"
	.align	4


	//----- nvinfo : EIATTR_REGCOUNT
	.align		4
        /*0000*/ 	.byte	0x04, 0x2f
        /*0002*/ 	.short	(.L_9 - .L_8)
	.align		4
.L_8:
        /*0004*/ 	.word	index@(_Z22const_test_gpu_literalPjj)
        /*0008*/ 	.word	0x0000000a


	//----- nvinfo : EIATTR_FRAME_SIZE
	.align		4
.L_9:
        /*000c*/ 	.byte	0x04, 0x11
        /*000e*/ 	.short	(.L_11 - .L_10)
	.align		4
.L_10:
        /*0010*/ 	.word	index@(_Z22const_test_gpu_literalPjj)
        /*0014*/ 	.word	0x00000000


	//----- nvinfo : EIATTR_REGCOUNT
	.align		4
.L_11:
        /*0018*/ 	.byte	0x04, 0x2f
        /*001a*/ 	.short	(.L_13 - .L_12)
	.align		4
.L_12:
        /*001c*/ 	.word	index@(_Z20const_test_gpu_constPjj)
        /*0020*/ 	.word	0x0000000a


	//----- nvinfo : EIATTR_FRAME_SIZE
	.align		4
.L_13:
        /*0024*/ 	.byte	0x04, 0x11
        /*0026*/ 	.short	(.L_15 - .L_14)
	.align		4
.L_14:
        /*0028*/ 	.word	index@(_Z20const_test_gpu_constPjj)
        /*002c*/ 	.word	0x00000000


	//----- nvinfo : EIATTR_REGCOUNT
	.align		4
.L_15:
        /*0030*/ 	.byte	0x04, 0x2f
        /*0032*/ 	.short	(.L_17 - .L_16)
	.align		4
.L_16:
        /*0034*/ 	.word	index@(_Z19const_test_gpu_gmemPjj)
        /*0038*/ 	.word	0x00000012


	//----- nvinfo : EIATTR_FRAME_SIZE
	.align		4
.L_17:
        /*003c*/ 	.byte	0x04, 0x11
        /*003e*/ 	.short	(.L_19 - .L_18)
	.align		4
.L_18:
        /*0040*/ 	.word	index@(_Z19const_test_gpu_gmemPjj)
        /*0044*/ 	.word	0x00000000


	//----- nvinfo : EIATTR_MIN_STACK_SIZE
	.align		4
.L_19:
        /*0048*/ 	.byte	0x04, 0x12
        /*004a*/ 	.short	(.L_21 - .L_20)
	.align		4
.L_20:
        /*004c*/ 	.word	index@(_Z19const_test_gpu_gmemPjj)
        /*0050*/ 	.word	0x00000000


	//----- nvinfo : EIATTR_MIN_STACK_SIZE
	.align		4
.L_21:
        /*0054*/ 	.byte	0x04, 0x12
        /*0056*/ 	.short	(.L_23 - .L_22)
	.align		4
.L_22:
        /*0058*/ 	.word	index@(_Z20const_test_gpu_constPjj)
        /*005c*/ 	.word	0x00000000


	//----- nvinfo : EIATTR_MIN_STACK_SIZE
	.align		4
.L_23:
        /*0060*/ 	.byte	0x04, 0x12
        /*0062*/ 	.short	(.L_25 - .L_24)
	.align		4
.L_24:
        /*0064*/ 	.word	index@(_Z22const_test_gpu_literalPjj)
        /*0068*/ 	.word	0x00000000
.L_25:


//--------------------- .nv.compat                --------------------------
	.section	.nv.compat,"",@"SHT_CUDA_COMPAT_INFO"
	.align	4
        /*0000*/ 	.byte	0x02, 0x09, 0x00, 0x00, 0x02, 0x02, 0x01, 0x00, 0x02, 0x05, 0x05, 0x00, 0x03, 0x07, 0x01, 0x01
        /*0010*/ 	.byte	0x02, 0x03, 0x00, 0x00, 0x02, 0x06, 0x01, 0x00, 0x04, 0x0b, 0x08, 0x00, 0x09, 0x00, 0x00, 0x00
        /*0020*/ 	.byte	0x00, 0x00, 0x00, 0x00


//--------------------- .nv.info._Z19const_test_gpu_gmemPjj --------------------------
	.section	.nv.info._Z19const_test_gpu_gmemPjj,"",@"SHT_CUDA_INFO"
	.sectionflags	@""
	.align	4


	//----- nvinfo : EIATTR_CUDA_API_VERSION
	.align		4
        /*0000*/ 	.byte	0x04, 0x37
        /*0002*/ 	.short	(.L_27 - .L_26)
.L_26:
        /*0004*/ 	.word	0x00000082


	//----- nvinfo : EIATTR_KPARAM_INFO
	.align		4
.L_27:
        /*0008*/ 	.byte	0x04, 0x17
        /*000a*/ 	.short	(.L_29 - .L_28)
.L_28:
        /*000c*/ 	.word	0x00000000
        /*0010*/ 	.short	0x0001
        /*0012*/ 	.short	0x0008
        /*0014*/ 	.byte	0x00, 0xf0, 0x11, 0x00


	//----- nvinfo : EIATTR_KPARAM_INFO
	.align		4
.L_29:
        /*0018*/ 	.byte	0x04, 0x17
        /*001a*/ 	.short	(.L_31 - .L_30)
.L_30:
        /*001c*/ 	.word	0x00000000
        /*0020*/ 	.short	0x0000
        /*0022*/ 	.short	0x0000
        /*0024*/ 	.byte	0x00, 0xf5, 0x21, 0x00


	//----- nvinfo : EIATTR_SPARSE_MMA_MASK
	.align		4
.L_31:
        /*0028*/ 	.byte	0x03, 0x50
        /*002a*/ 	.short	0x0000


	//----- nvinfo : EIATTR_MAXREG_COUNT
	.align		4
        /*002c*/ 	.byte	0x03, 0x1b
        /*002e*/ 	.short	0x00ff


	//----- nvinfo : EIATTR_MERCURY_ISA_VERSION
	.align		4
        /*0030*/ 	.byte	0x03, 0x5f
        /*0032*/ 	.short	0x0101


	//----- nvinfo : EIATTR_VRC_CTA_INIT_COUNT
	.align		4
        /*0034*/ 	.byte	0x02, 0x4a
	.zero		1
	.zero		1


	//----- nvinfo : EIATTR_EXIT_INSTR_OFFSETS
	.align		4
        /*0038*/ 	.byte	0x04, 0x1c
        /*003a*/ 	.short	(.L_33 - .L_32)


	//   ....[0]....
.L_32:
        /*003c*/ 	.word	0x00000070


	//   ....[1]....
        /*0040*/ 	.word	0x00000590


	//----- nvinfo : EIATTR_CBANK_PARAM_SIZE
	.align		4
.L_33:
        /*0044*/ 	.byte	0x03, 0x19
        /*0046*/ 	.short	0x000c


	//----- nvinfo : EIATTR_PARAM_CBANK
	.align		4
        /*0048*/ 	.byte	0x04, 0x0a
        /*004a*/ 	.short	(.L_35 - .L_34)
	.align		4
.L_34:
        /*004c*/ 	.word	index@(.nv.constant0._Z19const_test_gpu_gmemPjj)
        /*0050*/ 	.short	0x0380
        /*0052*/ 	.short	0x000c


	//----- nvinfo : EIATTR_SW_WAR
	.align		4
.L_35:
        /*0054*/ 	.byte	0x04, 0x36
        /*0056*/ 	.short	(.L_37 - .L_36)
.L_36:
        /*0058*/ 	.word	0x00000008
.L_37:


//--------------------- .nv.info._Z20const_test_gpu_constPjj --------------------------
	.section	.nv.info._Z20const_test_gpu_constPjj,"",@"SHT_CUDA_INFO"
	.sectionflags	@""
	.align	4


	//----- nvinfo : EIATTR_CUDA_API_VERSION
	.align		4
        /*0000*/ 	.byte	0x04, 0x37
        /*0002*/ 	.short	(.L_39 - .L_38)
.L_38:
        /*0004*/ 	.word	0x00000082


	//----- nvinfo : EIATTR_KPARAM_INFO
	.align		4
.L_39:
        /*0008*/ 	.byte	0x04, 0x17
        /*000a*/ 	.short	(.L_41 - .L_40)
.L_40:
        /*000c*/ 	.word	0x00000000
        /*0010*/ 	.short	0x0001
        /*0012*/ 	.short	0x0008
        /*0014*/ 	.byte	0x00, 0xf0, 0x11, 0x00


	//----- nvinfo : EIATTR_KPARAM_INFO
	.align		4
.L_41:
        /*0018*/ 	.byte	0x04, 0x17
        /*001a*/ 	.short	(.L_43 - .L_42)
.L_42:
        /*001c*/ 	.word	0x00000000
        /*0020*/ 	.short	0x0000
        /*0022*/ 	.short	0x0000
        /*0024*/ 	.byte	0x00, 0xf5, 0x21, 0x00


	//----- nvinfo : EIATTR_SPARSE_MMA_MASK
	.align		4
.L_43:
        /*0028*/ 	.byte	0x03, 0x50
        /*002a*/ 	.short	0x0000


	//----- nvinfo : EIATTR_MAXREG_COUNT
	.align		4
        /*002c*/ 	.byte	0x03, 0x1b
        /*002e*/ 	.short	0x00ff


	//----- nvinfo : EIATTR_MERCURY_ISA_VERSION
	.align		4
        /*0030*/ 	.byte	0x03, 0x5f
        /*0032*/ 	.short	0x0101


	//----- nvinfo : EIATTR_VRC_CTA_INIT_COUNT
	.align		4
        /*0034*/ 	.byte	0x02, 0x4a
	.zero		1
	.zero		1


	//----- nvinfo : EIATTR_EXIT_INSTR_OFFSETS
	.align		4
        /*0038*/ 	.byte	0x04, 0x1c
        /*003a*/ 	.short	(.L_45 - .L_44)


	//   ....[0]....
.L_44:
        /*003c*/ 	.word	0x00000070


	//   ....[1]....
        /*0040*/ 	.word	0x000000d0


	//----- nvinfo : EIATTR_CBANK_PARAM_SIZE
	.align		4
.L_45:
        /*0044*/ 	.byte	0x03, 0x19
        /*0046*/ 	.short	0x000c


	//----- nvinfo : EIATTR_PARAM_CBANK
	.align		4
        /*0048*/ 	.byte	0x04, 0x0a
        /*004a*/ 	.short	(.L_47 - .L_46)
	.align		4
.L_46:
        /*004c*/ 	.word	index@(.nv.constant0._Z20const_test_gpu_constPjj)
        /*0050*/ 	.short	0x0380
        /*0052*/ 	.short	0x000c


	//----- nvinfo : EIATTR_SW_WAR
	.align		4
.L_47:
        /*0054*/ 	.byte	0x04, 0x36
        /*0056*/ 	.short	(.L_49 - .L_48)
.L_48:
        /*0058*/ 	.word	0x00000008
.L_49:


//--------------------- .nv.info._Z22const_test_gpu_literalPjj --------------------------
	.section	.nv.info._Z22const_test_gpu_literalPjj,"",@"SHT_CUDA_INFO"
	.sectionflags	@""
	.align	4


	//----- nvinfo : EIATTR_CUDA_API_VERSION
	.align		4
        /*0000*/ 	.byte	0x04, 0x37
        /*0002*/ 	.short	(.L_51 - .L_50)
.L_50:
        /*0004*/ 	.word	0x00000082


	//----- nvinfo : EIATTR_KPARAM_INFO
	.align		4
.L_51:
        /*0008*/ 	.byte	0x04, 0x17
        /*000a*/ 	.short	(.L_53 - .L_52)
.L_52:
        /*000c*/ 	.word	0x00000000
        /*0010*/ 	.short	0x0001
        /*0012*/ 	.short	0x0008
        /*0014*/ 	.byte	0x00, 0xf0, 0x11, 0x00


	//----- nvinfo : EIATTR_KPARAM_INFO
	.align		4
.L_53:
        /*0018*/ 	.byte	0x04, 0x17
        /*001a*/ 	.short	(.L_55 - .L_54)
.L_54:
        /*001c*/ 	.word	0x00000000
        /*0020*/ 	.short	0x0000
        /*0022*/ 	.short	0x0000
        /*0024*/ 	.byte	0x00, 0xf5, 0x21, 0x00


	//----- nvinfo : EIATTR_SPARSE_MMA_MASK
	.align		4
.L_55:
        /*0028*/ 	.byte	0x03, 0x50
        /*002a*/ 	.short	0x0000


	//----- nvinfo : EIATTR_MAXREG_COUNT
	.align		4
        /*002c*/ 	.byte	0x03, 0x1b
        /*002e*/ 	.short	0x00ff


	//----- nvinfo : EIATTR_MERCURY_ISA_VERSION
	.align		4
        /*0030*/ 	.byte	0x03, 0x5f
        /*0032*/ 	.short	0x0101


	//----- nvinfo : EIATTR_VRC_CTA_INIT_COUNT
	.align		4
        /*0034*/ 	.byte	0x02, 0x4a
	.zero		1
	.zero		1


	//----- nvinfo : EIATTR_EXIT_INSTR_OFFSETS
	.align		4
        /*0038*/ 	.byte	0x04, 0x1c
        /*003a*/ 	.short	(.L_57 - .L_56)


	//   ....[0]....
.L_56:
        /*003c*/ 	.word	0x00000070


	//   ....[1]....
        /*0040*/ 	.word	0x000000d0


	//----- nvinfo : EIATTR_CBANK_PARAM_SIZE
	.align		4
.L_57:
        /*0044*/ 	.byte	0x03, 0x19
        /*0046*/ 	.short	0x000c


	//----- nvinfo : EIATTR_PARAM_CBANK
	.align		4
        /*0048*/ 	.byte	0x04, 0x0a
        /*004a*/ 	.short	(.L_59 - .L_58)
	.align		4
.L_58:
        /*004c*/ 	.word	index@(.nv.constant0._Z22const_test_gpu_literalPjj)
        /*0050*/ 	.short	0x0380
        /*0052*/ 	.short	0x000c


	//----- nvinfo : EIATTR_SW_WAR
	.align		4
.L_59:
        /*0054*/ 	.byte	0x04, 0x36
        /*0056*/ 	.short	(.L_61 - .L_60)
.L_60:
        /*0058*/ 	.word	0x00000008
.L_61:


//--------------------- .nv.callgraph             --------------------------
	.section	.nv.callgraph,"",@"SHT_CUDA_CALLGRAPH"
	.align	4
	.sectionentsize	8
	.align		4
        /*0000*/ 	.word	0x00000000
	.align		4
        /*0004*/ 	.word	0xffffffff
	.align		4
        /*0008*/ 	.word	0x00000000
	.align		4
        /*000c*/ 	.word	0xfffffffe
	.align		4
        /*0010*/ 	.word	0x00000000
	.align		4
        /*0014*/ 	.word	0xfffffffd
	.align		4
        /*0018*/ 	.word	0x00000000
	.align		4
        /*001c*/ 	.word	0xfffffffc


//--------------------- .nv.constant3             --------------------------
	.section	.nv.constant3,"a",@progbits
	.align	4
.nv.constant3:
	.type		const_data_01,@object
	.size		const_data_01,(const_data_02 - const_data_01)
const_data_01:
        /*0000*/ 	.byte	0x55, 0x55, 0x55, 0x55
	.type		const_data_02,@object
	.size		const_data_02,(const_data_03 - const_data_02)
const_data_02:
        /*0004*/ 	.byte	0x77, 0x77, 0x77, 0x77
	.type		const_data_03,@object
	.size		const_data_03,(const_data_04 - const_data_03)
const_data_03:
        /*0008*/ 	.byte	0x33, 0x33, 0x33, 0x33
	.type		const_data_04,@object
	.size		const_data_04,(.L_3 - const_data_04)
const_data_04:
        /*000c*/ 	.byte	0x11, 0x11, 0x11, 0x11
.L_3:


//--------------------- .nv.constant4             --------------------------
	.section	.nv.constant4,"a",@progbits
	.align	8
	.align		8
.nv.constant4:
        /*0000*/ 	.dword	data_01
	.align		8
        /*0008*/ 	.dword	data_02
	.align		8
        /*0010*/ 	.dword	data_03
	.align		8
        /*0018*/ 	.dword	data_04


//--------------------- .text._Z19const_test_gpu_gmemPjj --------------------------
	.section	.text._Z19const_test_gpu_gmemPjj,"ax",@progbits
	.align	128
        .global         _Z19const_test_gpu_gmemPjj
        .type           _Z19const_test_gpu_gmemPjj,@function
        .size           _Z19const_test_gpu_gmemPjj,(.L_x_4 - _Z19const_test_gpu_gmemPjj)
        .other          _Z19const_test_gpu_gmemPjj,@"STO_CUDA_ENTRY STV_DEFAULT"
_Z19const_test_gpu_gmemPjj:
.text._Z19const_test_gpu_gmemPjj:
[----:B------:R-:W-:Y:S01]  /*0000*/  LDC R1, c[0x0][0x37c] ;  /* 0x0000df00ff017b82 */ /* 0x000fe20000000800 */
[----:B------:R-:W0:Y:S07]  /*0010*/  S2R R3, SR_TID.X ;  /* 0x0000000000037919 */ /* 0x000e2e0000002100 */
[----:B------:R-:W0:Y:S01]  /*0020*/  S2UR UR4, SR_CTAID.X ;  /* 0x00000000000479c3 */ /* 0x000e220000002500 */
[----:B------:R-:W1:Y:S07]  /*0030*/  LDCU UR5, c[0x0][0x388] ;  /* 0x00007100ff0577ac */ /* 0x000e6e0008000800 */
[----:B------:R-:W0:Y:S02]  /*0040*/  LDC R0, c[0x0][0x360] ;  /* 0x0000d800ff007b82 */ /* 0x000e240000000800 */
[----:B0-----:R-:W-:-:S05]  /*0050*/  IMAD R0, R0, UR4, R3 ;  /* 0x0000000400007c24 */ /* 0x001fca000f8e0203 */
[----:B-1----:R-:W-:-:S13]  /*0060*/  ISETP.GE.U32.AND P0, PT, R0, UR5, PT ;  /* 0x0000000500007c0c */ /* 0x002fda000bf06070 */
[----:B------:R-:W-:Y:S05]  /*0070*/  @P0 EXIT ;  /* 0x000000000000094d */ /* 0x000fea0003800000 */
[----:B------:R-:W0:Y:S01]  /*0080*/  LDC.64 R6, c[0x4][RZ] ;  /* 0x01000000ff067b82 */ /* 0x000e220000000a00 */
[----:B------:R-:W0:Y:S07]  /*0090*/  LDCU.64 UR6, c[0x0][0x358] ;  /* 0x00006b00ff0677ac */ /* 0x000e2e0008000a00 */
[----:B------:R-:W1:Y:S08]  /*00a0*/  LDC.64 R8, c[0x4][0x8] ;  /* 0x01000200ff087b82 */ /* 0x000e700000000a00 */
[----:B------:R-:W2:Y:S08]  /*00b0*/  LDC.64 R10, c[0x4][0x10] ;  /* 0x01000400ff0a7b82 */ /* 0x000eb00000000a00 */
[----:B------:R-:W3:Y:S01]  /*00c0*/  LDC.64 R12, c[0x4][0x18] ;  /* 0x01000600ff0c7b82 */ /* 0x000ee20000000a00 */
[----:B0-----:R-:W4:Y:S04]  /*00d0*/  LDG.E R2, desc[UR6][R6.64] ;  /* 0x0000000606027981 */ /* 0x001f28000c1e1900 */
[----:B-1----:R0:W5:Y:S04]  /*00e0*/  LDG.E R3, desc[UR6][R8.64] ;  /* 0x0000000608037981 */ /* 0x002168000c1e1900 */
[----:B--2---:R0:W5:Y:S04]  /*00f0*/  LDG.E R4, desc[UR6][R10.64] ;  /* 0x000000060a047981 */ /* 0x004168000c1e1900 */
[----:B---3--:R0:W5:Y:S01]  /*0100*/  LDG.E R5, desc[UR6][R12.64] ;  /* 0x000000060c057981 */ /* 0x008162000c1e1900 */
[----:B------:R-:W-:Y:S01]  /*0110*/  UMOV UR4, URZ ;  /* 0x000000ff00047c82 */ /* 0x000fe20008000000 */
[----:B0---4-:R-:W-:-:S07]  /*0120*/  IMAD.MOV.U32 R15, RZ, RZ, R2 ;  /* 0x000000ffff0f7224 */ /* 0x011fce00078e0002 */
.L_x_0:
[----:B-----5:R-:W-:Y:S01]  /*0130*/  LOP3.LUT R6, R3, R2, R15, 0xf6, !PT ;  /* 0x0000000203067212 */ /* 0x020fe200078ef60f */
[----:B------:R-:W-:-:S03]  /*0140*/  UIADD3 UR4, UPT, UPT, UR4, 0x20, URZ ;  /* 0x0000002004047890 */ /* 0x000fc6000fffe0ff */
[----:B------:R-:W-:Y:S01]  /*0150*/  LOP3.LUT R6, R5, R6, R4, 0xf8, !PT ;  /* 0x0000000605067212 */ /* 0x000fe200078ef804 */
[----:B------:R-:W-:-:S03]  /*0160*/  UISETP.NE.AND UP0, UPT, UR4, 0x10000, UPT ;  /* 0x000100000400788c */ /* 0x000fc6000bf05270 */
[----:B------:R-:W-:-:S04]  /*0170*/  LOP3.LUT R6, R3, R2, R6, 0xf6, !PT ;  /* 0x0000000203067212 */ /* 0x000fc800078ef606 */
        /* <DEDUP_REMOVED lines=60> */
[----:B------:R-:W-:Y:S01]  /*0540*/  LOP3.LUT R15, R5, R6, R4, 0xf8, !PT ;  /* 0x00000006050f7212 */ /* 0x000fe200078ef804 */
[----:B------:R-:W-:Y:S06]  /*0550*/  BRA.U UP0, `(.L_x_0) ;  /* 0xfffffff900f47547 */ /* 0x000fec000b83ffff */
[----:B------:R-:W0:Y:S02]  /*0560*/  LDC.64 R2, c[0x0][0x380] ;  /* 0x0000e000ff027b82 */ /* 0x000e240000000a00 */
[----:B0-----:R-:W-:-:S05]  /*0570*/  IMAD.WIDE.U32 R2, R0, 0x4, R2 ;  /* 0x0000000400027825 */ /* 0x001fca00078e0002 */
[----:B------:R-:W-:Y:S01]  /*0580*/  STG.E desc[UR6][R2.64], R15 ;  /* 0x0000000f02007986 */ /* 0x000fe2000c101906 */
[----:B------:R-:W-:Y:S05]  /*0590*/  EXIT ;  /* 0x000000000000794d */ /* 0x000fea0003800000 */
.L_x_1:
[----:B------:R-:W-:-:S00]  /*05a0*/  BRA `(.L_x_1) ;  /* 0xfffffffc00fc7947 */ /* 0x000fc0000383ffff */
[----:B------:R-:W-:-:S00]  /*05b0*/  NOP ;  /* 0x0000000000007918 */ /* 0x000fc00000000000 */
        /* <DEDUP_REMOVED lines=12> */
.L_x_4:


//--------------------- .text._Z20const_test_gpu_constPjj --------------------------
	.section	.text._Z20const_test_gpu_constPjj,"ax",@progbits
	.align	128
        .global         _Z20const_test_gpu_constPjj
        .type           _Z20const_test_gpu_constPjj,@function
        .size           _Z20const_test_gpu_constPjj,(.L_x_5 - _Z20const_test_gpu_constPjj)
        .other          _Z20const_test_gpu_constPjj,@"STO_CUDA_ENTRY STV_DEFAULT"
_Z20const_test_gpu_constPjj:
.text._Z20const_test_gpu_constPjj:
        /* <DEDUP_REMOVED lines=9> */
[----:B------:R-:W1:Y:S01]  /*0090*/  LDCU.64 UR4, c[0x0][0x358] ;  /* 0x00006b00ff0477ac */ /* 0x000e620008000a00 */
[----:B------:R-:W-:Y:S02]  /*00a0*/  HFMA2 R7, -RZ, RZ, 0.2249755859375, 0.2249755859375 ;  /* 0x33333333ff077431 */ /* 0x000fe400000001ff */
[----:B0-----:R-:W-:-:S05]  /*00b0*/  IMAD.WIDE.U32 R2, R5, 0x4, R2 ;  /* 0x0000000405027825 */ /* 0x001fca00078e0002 */
[----:B-1----:R-:W-:Y:S01]  /*00c0*/  STG.E desc[UR4][R2.64], R7 ;  /* 0x0000000702007986 */ /* 0x002fe2000c101904 */
[----:B------:R-:W-:Y:S05]  /*00d0*/  EXIT ;  /* 0x000000000000794d */ /* 0x000fea0003800000 */
.L_x_2:
        /* <DEDUP_REMOVED lines=10> */
.L_x_5:


//--------------------- .text._Z22const_test_gpu_literalPjj --------------------------
	.section	.text._Z22const_test_gpu_literalPjj,"ax",@progbits
	.align	128
        .global         _Z22const_test_gpu_literalPjj
        .type           _Z22const_test_gpu_literalPjj,@function
        .size           _Z22const_test_gpu_literalPjj,(.L_x_6 - _Z22const_test_gpu_literalPjj)
        .other          _Z22const_test_gpu_literalPjj,@"STO_CUDA_ENTRY STV_DEFAULT"
_Z22const_test_gpu_literalPjj:
.text._Z22const_test_gpu_literalPjj:
        /* <DEDUP_REMOVED lines=14> */
.L_x_3:
        /* <DEDUP_REMOVED lines=10> */
.L_x_6:


//--------------------- .nv.global.init           --------------------------
	.section	.nv.global.init,"aw",@progbits
	.align	4
.nv.global.init:
	.type		data_03,@object
	.size		data_03,(data_01 - data_03)
data_03:
        /*0000*/ 	.byte	0x33, 0x33, 0x33, 0x33
	.type		data_01,@object
	.size		data_01,(data_04 - data_01)
data_01:
        /*0004*/ 	.byte	0x55, 0x55, 0x55, 0x55
	.type		data_04,@object
	.size		data_04,(data_02 - data_04)
data_04:
        /*0008*/ 	.byte	0x11, 0x11, 0x11, 0x11
	.type		data_02,@object
	.size		data_02,(.L_5 - data_02)
data_02:
        /*000c*/ 	.byte	0x77, 0x77, 0x77, 0x77
.L_5:


//--------------------- .nv.shared.reserved.0     --------------------------
	.section	.nv.shared.reserved.0,"aw",@nobits
	.weak		__nv_reservedSMEM_offset_0_alias
	.size		__nv_reservedSMEM_offset_0_alias, 0, 64
	.other		__nv_reservedSMEM_offset_0_alias,@"STO_CUDA_RESERVED_SHARED STV_DEFAULT"
__nv_reservedSMEM_offset_0_alias:
	.zero		0
	.zero		64


//--------------------- .nv.constant0._Z19const_test_gpu_gmemPjj --------------------------
	.section	.nv.constant0._Z19const_test_gpu_gmemPjj,"a",@progbits
	.sectionflags	@""
	.align	4
.nv.constant0._Z19const_test_gpu_gmemPjj:
	.zero		908


//--------------------- .nv.constant0._Z20const_test_gpu_constPjj --------------------------
	.section	.nv.constant0._Z20const_test_gpu_constPjj,"a",@progbits
	.sectionflags	@""
	.align	4
.nv.constant0._Z20const_test_gpu_constPjj:
	.zero		908


//--------------------- .nv.constant0._Z22const_test_gpu_literalPjj --------------------------
	.section	.nv.constant0._Z22const_test_gpu_literalPjj,"a",@progbits
	.sectionflags	@""
	.align	4
.nv.constant0._Z22const_test_gpu_literalPjj:
	.zero		908


//--------------------- SYMBOLS --------------------------

	.type		.nv.reservedSmem.offset0,@object
	.size		.nv.reservedSmem.offset0,0x4
